	.headerflags	@"EF_CUDA_TEXMODE_UNIFIED EF_CUDA_64BIT_ADDRESS EF_CUDA_SM89 EF_CUDA_VIRTUAL_SM(EF_CUDA_SM89)"
	.elftype	@"ET_EXEC"


//--------------------- .nv.info                  --------------------------
	.section	.nv.info,"",@"SHT_CUDA_INFO"
	.align	4


	//----- nvinfo : EIATTR_REGCOUNT
	.align		4
        /*0000*/ 	.byte	0x04, 0x2f
        /*0002*/ 	.short	(.L_2 - .L_1)
	.align		4
.L_1:
        /*0004*/ 	.word	index@(triton__0d1d2d3d4d5d67de8910de)
        /*0008*/ 	.word	0x0000001d


	//----- nvinfo : EIATTR_MAX_STACK_SIZE
	.align		4
.L_2:
        /*000c*/ 	.byte	0x04, 0x23
        /*000e*/ 	.short	(.L_4 - .L_3)
	.align		4
.L_3:
        /*0010*/ 	.word	index@(triton__0d1d2d3d4d5d67de8910de)
        /*0014*/ 	.word	0x00000000


	//----- nvinfo : EIATTR_MIN_STACK_SIZE
	.align		4
.L_4:
        /*0018*/ 	.byte	0x04, 0x12
        /*001a*/ 	.short	(.L_6 - .L_5)
	.align		4
.L_5:
        /*001c*/ 	.word	index@(triton__0d1d2d3d4d5d67de8910de)
        /*0020*/ 	.word	0x00000000


	//----- nvinfo : EIATTR_FRAME_SIZE
	.align		4
.L_6:
        /*0024*/ 	.byte	0x04, 0x11
        /*0026*/ 	.short	(.L_8 - .L_7)
	.align		4
.L_7:
        /*0028*/ 	.word	index@(triton__0d1d2d3d4d5d67de8910de)
        /*002c*/ 	.word	0x00000000
.L_8:


//--------------------- .nv.info.triton__0d1d2d3d4d5d67de8910de --------------------------
	.section	.nv.info.triton__0d1d2d3d4d5d67de8910de,"",@"SHT_CUDA_INFO"
	.align	4


	//----- nvinfo : EIATTR_CUDA_API_VERSION
	.align		4
        /*0000*/ 	.byte	0x04, 0x37
        /*0002*/ 	.short	(.L_10 - .L_9)
.L_9:
        /*0004*/ 	.word	0x0000007b


	//----- nvinfo : EIATTR_PARAM_CBANK
	.align		4
.L_10:
        /*0008*/ 	.byte	0x04, 0x0a
        /*000a*/ 	.short	(.L_12 - .L_11)
	.align		4
.L_11:
        /*000c*/ 	.word	index@(.nv.constant0.triton__0d1d2d3d4d5d67de8910de)
        /*0010*/ 	.short	0x0160
        /*0012*/ 	.short	0x0044


	//----- nvinfo : EIATTR_CBANK_PARAM_SIZE
	.align		4
.L_12:
        /*0014*/ 	.byte	0x03, 0x19
        /*0016*/ 	.short	0x0044


	//----- nvinfo : EIATTR_KPARAM_INFO
	.align		4
        /*0018*/ 	.byte	0x04, 0x17
        /*001a*/ 	.short	(.L_14 - .L_13)
.L_13:
        /*001c*/ 	.word	0x00000000
        /*0020*/ 	.short	0x000a
        /*0022*/ 	.short	0x0040
        /*0024*/ 	.byte	0x00, 0xf0, 0x11, 0x00


	//----- nvinfo : EIATTR_KPARAM_INFO
	.align		4
.L_14:
        /*0028*/ 	.byte	0x04, 0x17
        /*002a*/ 	.short	(.L_16 - .L_15)
.L_15:
        /*002c*/ 	.word	0x00000000
        /*0030*/ 	.short	0x0009
        /*0032*/ 	.short	0x003c
        /*0034*/ 	.byte	0x00, 0xf0, 0x11, 0x00


	//----- nvinfo : EIATTR_KPARAM_INFO
	.align		4
.L_16:
        /*0038*/ 	.byte	0x04, 0x17
        /*003a*/ 	.short	(.L_18 - .L_17)
.L_17:
        /*003c*/ 	.word	0x00000000
        /*0040*/ 	.short	0x0008
        /*0042*/ 	.short	0x0038
        /*0044*/ 	.byte	0x00, 0xf0, 0x11, 0x00


	//----- nvinfo : EIATTR_KPARAM_INFO
	.align		4
.L_18:
        /*0048*/ 	.byte	0x04, 0x17
        /*004a*/ 	.short	(.L_20 - .L_19)
.L_19:
        /*004c*/ 	.word	0x00000000
        /*0050*/ 	.short	0x0007
        /*0052*/ 	.short	0x0034
        /*0054*/ 	.byte	0x00, 0xf0, 0x11, 0x00


	//----- nvinfo : EIATTR_KPARAM_INFO
	.align		4
.L_20:
        /*0058*/ 	.byte	0x04, 0x17
        /*005a*/ 	.short	(.L_22 - .L_21)
.L_21:
        /*005c*/ 	.word	0x00000000
        /*0060*/ 	.short	0x0006
        /*0062*/ 	.short	0x0030
        /*0064*/ 	.byte	0x00, 0xf0, 0x11, 0x00


	//----- nvinfo : EIATTR_KPARAM_INFO
	.align		4
.L_22:
        /*0068*/ 	.byte	0x04, 0x17
        /*006a*/ 	.short	(.L_24 - .L_23)
.L_23:
        /*006c*/ 	.word	0x00000000
        /*0070*/ 	.short	0x0005
        /*0072*/ 	.short	0x0028
        /*0074*/ 	.byte	0x00, 0xf0, 0x21, 0x00


	//----- nvinfo : EIATTR_KPARAM_INFO
	.align		4
.L_24:
        /*0078*/ 	.byte	0x04, 0x17
        /*007a*/ 	.short	(.L_26 - .L_25)
.L_25:
        /*007c*/ 	.word	0x00000000
        /*0080*/ 	.short	0x0004
        /*0082*/ 	.short	0x0020
        /*0084*/ 	.byte	0x00, 0xf0, 0x21, 0x00


	//----- nvinfo : EIATTR_KPARAM_INFO
	.align		4
.L_26:
        /*0088*/ 	.byte	0x04, 0x17
        /*008a*/ 	.short	(.L_28 - .L_27)
.L_27:
        /*008c*/ 	.word	0x00000000
        /*0090*/ 	.short	0x0003
        /*0092*/ 	.short	0x0018
        /*0094*/ 	.byte	0x00, 0xf0, 0x21, 0x00


	//----- nvinfo : EIATTR_KPARAM_INFO
	.align		4
.L_28:
        /*0098*/ 	.byte	0x04, 0x17
        /*009a*/ 	.short	(.L_30 - .L_29)
.L_29:
        /*009c*/ 	.word	0x00000000
        /*00a0*/ 	.short	0x0002
        /*00a2*/ 	.short	0x0010
        /*00a4*/ 	.byte	0x00, 0xf0, 0x21, 0x00


	//----- nvinfo : EIATTR_KPARAM_INFO
	.align		4
.L_30:
        /*00a8*/ 	.byte	0x04, 0x17
        /*00aa*/ 	.short	(.L_32 - .L_31)
.L_31:
        /*00ac*/ 	.word	0x00000000
        /*00b0*/ 	.short	0x0001
        /*00b2*/ 	.short	0x0008
        /*00b4*/ 	.byte	0x00, 0xf0, 0x21, 0x00


	//----- nvinfo : EIATTR_KPARAM_INFO
	.align		4
.L_32:
        /*00b8*/ 	.byte	0x04, 0x17
        /*00ba*/ 	.short	(.L_34 - .L_33)
.L_33:
        /*00bc*/ 	.word	0x00000000
        /*00c0*/ 	.short	0x0000
        /*00c2*/ 	.short	0x0000
        /*00c4*/ 	.byte	0x00, 0xf0, 0x21, 0x00


	//----- nvinfo : EIATTR_MAXREG_COUNT
	.align		4
.L_34:
        /*00c8*/ 	.byte	0x03, 0x1b
        /*00ca*/ 	.short	0x00ff


	//----- nvinfo : EIATTR_EXIT_INSTR_OFFSETS
	.align		4
        /*00cc*/ 	.byte	0x04, 0x1c
        /*00ce*/ 	.short	(.L_36 - .L_35)


	//   ....[0]....
.L_35:
        /*00d0*/ 	.word	0x00000bb0


	//   ....[1]....
        /*00d4*/ 	.word	0x00000bd0


	//----- nvinfo : EIATTR_MAX_THREADS
	.align		4
.L_36:
        /*00d8*/ 	.byte	0x04, 0x05
        /*00da*/ 	.short	(.L_38 - .L_37)
.L_37:
        /*00dc*/ 	.word	0x00000100
        /*00e0*/ 	.word	0x00000001
        /*00e4*/ 	.word	0x00000001
.L_38:


//--------------------- .nv.rel.action            --------------------------
	.section	.nv.rel.action,"",@"SHT_CUDA_RELOCINFO"
	.align	8
	.sectionentsize	8
        /*0000*/ 	.byte	0x73, 0x00, 0x00, 0x00, 0x00, 0x00, 0x00, 0x00, 0x00, 0x00, 0x00, 0x11, 0x25, 0x00, 0x05, 0x36


//--------------------- .nv.constant0.triton__0d1d2d3d4d5d67de8910de --------------------------
	.section	.nv.constant0.triton__0d1d2d3d4d5d67de8910de,"a",@progbits
	.align	4
.nv.constant0.triton__0d1d2d3d4d5d67de8910de:
	.zero		420


//--------------------- .text.triton__0d1d2d3d4d5d67de8910de --------------------------
	.section	.text.triton__0d1d2d3d4d5d67de8910de,"ax",@progbits
	.sectioninfo	@"SHI_REGISTERS=29"
	.align	128
        .global         triton__0d1d2d3d4d5d67de8910de
        .type           triton__0d1d2d3d4d5d67de8910de,@function
        .size           triton__0d1d2d3d4d5d67de8910de,(.L_x_1 - triton__0d1d2d3d4d5d67de8910de)
        .other          triton__0d1d2d3d4d5d67de8910de,@"STO_CUDA_ENTRY STV_DEFAULT"
triton__0d1d2d3d4d5d67de8910de:
.text.triton__0d1d2d3d4d5d67de8910de:
[----:B------:R-:W-:-:S02]  /*0000*/  IMAD.MOV.U32 R1, RZ, RZ, c[0x0][0x28] ;  /* 0x00000a00ff017624 */ /* 0x000fc400078e00ff */
[----:B------:R-:W-:Y:S01]  /*0010*/  IABS R9, c[0x0][0x190] ;  /* 0x0000640000097a13 */ /* 0x000fe20000000000 */
[----:B------:R-:W0:Y:S01]  /*0020*/  S2R R0, SR_TID.X ;  /* 0x0000000000007919 */ /* 0x000e220000002100 */
[----:B------:R-:W-:Y:S01]  /*0030*/  IABS R3, c[0x0][0x194] ;  /* 0x0000650000037a13 */ /* 0x000fe20000000000 */
[----:B------:R-:W-:Y:S01]  /*0040*/  IMAD.MOV.U32 R14, RZ, RZ, 0x4 ;  /* 0x00000004ff0e7424 */ /* 0x000fe200078e00ff */
[----:B------:R-:W1:Y:S01]  /*0050*/  I2F.RP R2, R9 ;  /* 0x0000000900027306 */ /* 0x000e620000209400 */
[----:B------:R-:W2:Y:S01]  /*0060*/  S2R R7, SR_CTAID.X ;  /* 0x0000000000077919 */ /* 0x000ea20000002500 */
[----:B------:R-:W-:Y:S01]  /*0070*/  IMAD.MOV.U32 R26, RZ, RZ, RZ ;  /* 0x000000ffff1a7224 */ /* 0x000fe200078e00ff */
[----:B------:R-:W-:Y:S01]  /*0080*/  ULDC.64 UR6, c[0x0][0x118] ;  /* 0x0000460000067ab9 */ /* 0x000fe20000000a00 */
[----:B------:R-:W-:Y:S01]  /*0090*/  PRMT R24, RZ, 0x7610, R24 ;  /* 0x00007610ff187816 */ /* 0x000fe20000000018 */
[----:B------:R-:W-:-:S03]  /*00a0*/  ULDC.64 UR4, c[0x0][0x198] ;  /* 0x0000660000047ab9 */ /* 0x000fc60000000a00 */
[----:B------:R-:W3:Y:S08]  /*00b0*/  I2F.RP R8, R3 ;  /* 0x0000000300087306 */ /* 0x000ef00000209400 */
[----:B-1----:R-:W1:Y:S01]  /*00c0*/  MUFU.RCP R2, R2 ;  /* 0x0000000200027308 */ /* 0x002e620000001000 */
[----:B0-----:R-:W-:-:S07]  /*00d0*/  IMAD.SHL.U32 R0, R0, 0x2, RZ ;  /* 0x0000000200007824 */ /* 0x001fce00078e00ff */
[----:B---3--:R-:W-:Y:S01]  /*00e0*/  MUFU.RCP R8, R8 ;  /* 0x0000000800087308 */ /* 0x008fe20000001000 */
[----:B------:R-:W-:-:S05]  /*00f0*/  LOP3.LUT R0, R0, 0x1fe, RZ, 0xc0, !PT ;  /* 0x000001fe00007812 */ /* 0x000fca00078ec0ff */
[----:B--2---:R-:W-:Y:S01]  /*0100*/  IMAD R0, R7, 0x200, R0 ;  /* 0x0000020007007824 */ /* 0x004fe200078e0200 */
[----:B-1----:R-:W-:-:S04]  /*0110*/  IADD3 R4, R2, 0xffffffe, RZ ;  /* 0x0ffffffe02047810 */ /* 0x002fc80007ffe0ff */
[----:B------:R0:W1:Y:S01]  /*0120*/  F2I.FTZ.U32.TRUNC.NTZ R5, R4 ;  /* 0x0000000400057305 */ /* 0x000062000021f000 */
[----:B------:R-:W-:Y:S02]  /*0130*/  IADD3 R2, R0, 0x1, RZ ;  /* 0x0000000100027810 */ /* 0x000fe40007ffe0ff */
[----:B------:R-:W-:Y:S02]  /*0140*/  IABS R10, R0 ;  /* 0x00000000000a7213 */ /* 0x000fe40000000000 */
[----:B------:R-:W-:Y:S02]  /*0150*/  IABS R11, R2 ;  /* 0x00000002000b7213 */ /* 0x000fe40000000000 */
[----:B------:R-:W-:Y:S01]  /*0160*/  LOP3.LUT R2, R2, c[0x0][0x190], RZ, 0x3c, !PT ;  /* 0x0000640002027a12 */ /* 0x000fe200078e3cff */
[----:B0-----:R-:W-:-:S03]  /*0170*/  IMAD.MOV.U32 R4, RZ, RZ, RZ ;  /* 0x000000ffff047224 */ /* 0x001fc600078e00ff */
[----:B------:R-:W-:Y:S02]  /*0180*/  ISETP.GE.AND P1, PT, R2, RZ, PT ;  /* 0x000000ff0200720c */ /* 0x000fe40003f26270 */
[----:B-1----:R-:W-:-:S05]  /*0190*/  IADD3 R6, RZ, -R5, RZ ;  /* 0x80000005ff067210 */ /* 0x002fca0007ffe0ff */
[----:B------:R-:W-:-:S04]  /*01a0*/  IMAD R7, R6, R9, RZ ;  /* 0x0000000906077224 */ /* 0x000fc800078e02ff */
[----:B------:R-:W-:Y:S01]  /*01b0*/  IMAD.HI.U32 R4, R5, R7, R4 ;  /* 0x0000000705047227 */ /* 0x000fe200078e0004 */
[----:B------:R-:W-:-:S05]  /*01c0*/  IADD3 R5, R8, 0xffffffe, RZ ;  /* 0x0ffffffe08057810 */ /* 0x000fca0007ffe0ff */
[C---:B------:R-:W-:Y:S01]  /*01d0*/  IMAD.HI.U32 R6, R4.reuse, R10, RZ ;  /* 0x0000000a04067227 */ /* 0x040fe200078e00ff */
[----:B------:R-:W0:Y:S03]  /*01e0*/  F2I.FTZ.U32.TRUNC.NTZ R5, R5 ;  /* 0x0000000500057305 */ /* 0x000e26000021f000 */
[----:B------:R-:W-:Y:S01]  /*01f0*/  IMAD.HI.U32 R7, R4, R11, RZ ;  /* 0x0000000b04077227 */ /* 0x000fe200078e00ff */
[----:B------:R-:W-:-:S03]  /*0200*/  IADD3 R4, -R6, RZ, RZ ;  /* 0x000000ff06047210 */ /* 0x000fc60007ffe1ff */
[----:B------:R-:W-:Y:S02]  /*0210*/  IMAD.MOV R12, RZ, RZ, -R7 ;  /* 0x000000ffff0c7224 */ /* 0x000fe400078e0a07 */
[C---:B------:R-:W-:Y:S02]  /*0220*/  IMAD R4, R9.reuse, R4, R10 ;  /* 0x0000000409047224 */ /* 0x040fe400078e020a */
[----:B------:R-:W-:-:S03]  /*0230*/  IMAD R8, R9, R12, R11 ;  /* 0x0000000c09087224 */ /* 0x000fc600078e020b */
[C---:B------:R-:W-:Y:S02]  /*0240*/  ISETP.GT.U32.AND P4, PT, R9.reuse, R4, PT ;  /* 0x000000040900720c */ /* 0x040fe40003f84070 */
[----:B------:R-:W-:Y:S01]  /*0250*/  ISETP.GT.U32.AND P5, PT, R9, R8, PT ;  /* 0x000000080900720c */ /* 0x000fe20003fa4070 */
[----:B0-----:R-:W-:-:S10]  /*0260*/  IMAD.MOV R11, RZ, RZ, -R5 ;  /* 0x000000ffff0b7224 */ /* 0x001fd400078e0a05 */
[----:B------:R-:W-:Y:S01]  /*0270*/  @!P4 IMAD.IADD R4, R4, 0x1, -R9 ;  /* 0x000000010404c824 */ /* 0x000fe200078e0a09 */
[----:B------:R-:W-:Y:S02]  /*0280*/  @!P4 IADD3 R6, R6, 0x1, RZ ;  /* 0x000000010606c810 */ /* 0x000fe40007ffe0ff */
[-C--:B------:R-:W-:Y:S02]  /*0290*/  @!P5 IADD3 R8, R8, -R9.reuse, RZ ;  /* 0x800000090808d210 */ /* 0x080fe40007ffe0ff */
[-C--:B------:R-:W-:Y:S02]  /*02a0*/  ISETP.GE.U32.AND P2, PT, R4, R9.reuse, PT ;  /* 0x000000090400720c */ /* 0x080fe40003f46070 */
[----:B------:R-:W-:Y:S01]  /*02b0*/  ISETP.GE.U32.AND P3, PT, R8, R9, PT ;  /* 0x000000090800720c */ /* 0x000fe20003f66070 */
[----:B------:R-:W-:Y:S01]  /*02c0*/  IMAD.MOV.U32 R8, RZ, RZ, R11 ;  /* 0x000000ffff087224 */ /* 0x000fe200078e000b */
[----:B------:R-:W-:Y:S02]  /*02d0*/  LOP3.LUT R4, R0, c[0x0][0x190], RZ, 0x3c, !PT ;  /* 0x0000640000047a12 */ /* 0x000fe400078e3cff */
[----:B------:R-:W-:Y:S01]  /*02e0*/  @!P5 IADD3 R7, R7, 0x1, RZ ;  /* 0x000000010707d810 */ /* 0x000fe20007ffe0ff */
[----:B------:R-:W-:Y:S01]  /*02f0*/  IMAD R9, R8, R3, RZ ;  /* 0x0000000308097224 */ /* 0x000fe200078e02ff */
[----:B------:R-:W-:-:S02]  /*0300*/  ISETP.GE.AND P0, PT, R4, RZ, PT ;  /* 0x000000ff0400720c */ /* 0x000fc40003f06270 */
[----:B------:R-:W-:-:S03]  /*0310*/  MOV R4, RZ ;  /* 0x000000ff00047202 */ /* 0x000fc60000000f00 */
[----:B------:R-:W-:Y:S02]  /*0320*/  @P2 IADD3 R6, R6, 0x1, RZ ;  /* 0x0000000106062810 */ /* 0x000fe40007ffe0ff */
[----:B------:R-:W-:Y:S01]  /*0330*/  IMAD.HI.U32 R4, R5, R9, R4 ;  /* 0x0000000905047227 */ /* 0x000fe200078e0004 */
[----:B------:R-:W-:Y:S02]  /*0340*/  @P3 IADD3 R7, R7, 0x1, RZ ;  /* 0x0000000107073810 */ /* 0x000fe40007ffe0ff */
[----:B------:R-:W-:Y:S02]  /*0350*/  ISETP.NE.AND P2, PT, RZ, c[0x0][0x190], PT ;  /* 0x00006400ff007a0c */ /* 0x000fe40003f45270 */
[----:B------:R-:W-:Y:S01]  /*0360*/  LOP3.LUT R5, RZ, c[0x0][0x190], RZ, 0x33, !PT ;  /* 0x00006400ff057a12 */ /* 0x000fe200078e33ff */
[----:B------:R-:W-:-:S04]  /*0370*/  IMAD.HI.U32 R8, R4, R10, RZ ;  /* 0x0000000a04087227 */ /* 0x000fc800078e00ff */
[----:B------:R-:W-:Y:S01]  /*0380*/  @!P1 IMAD.MOV R7, RZ, RZ, -R7 ;  /* 0x000000ffff079224 */ /* 0x000fe200078e0a07 */
[----:B------:R-:W-:Y:S01]  /*0390*/  IADD3 R2, -R8, RZ, RZ ;  /* 0x000000ff08027210 */ /* 0x000fe20007ffe1ff */
[----:B------:R-:W-:Y:S02]  /*03a0*/  @!P0 IMAD.MOV R6, RZ, RZ, -R6 ;  /* 0x000000ffff068224 */ /* 0x000fe400078e0a06 */
[----:B------:R-:W-:Y:S01]  /*03b0*/  IMAD.MOV.U32 R4, RZ, RZ, RZ ;  /* 0x000000ffff047224 */ /* 0x000fe200078e00ff */
[----:B------:R-:W-:Y:S01]  /*03c0*/  SEL R7, R5, R7, !P2 ;  /* 0x0000000705077207 */ /* 0x000fe20005000000 */
[----:B------:R-:W-:Y:S01]  /*03d0*/  IMAD R10, R3, R2, R10 ;  /* 0x00000002030a7224 */ /* 0x000fe200078e020a */
[----:B------:R-:W-:Y:S01]  /*03e0*/  SEL R5, R5, R6, !P2 ;  /* 0x0000000605057207 */ /* 0x000fe20005000000 */
[----:B------:R-:W-:-:S03]  /*03f0*/  IMAD.MOV.U32 R6, RZ, RZ, RZ ;  /* 0x000000ffff067224 */ /* 0x000fc600078e00ff */
[----:B------:R-:W-:Y:S01]  /*0400*/  ISETP.GT.U32.AND P1, PT, R3, R10, PT ;  /* 0x0000000a0300720c */ /* 0x000fe20003f24070 */
[----:B------:R-:W-:-:S04]  /*0410*/  IMAD.HI R2, R5, -0x77777777, R4 ;  /* 0x8888888905027827 */ /* 0x000fc800078e0204 */
[----:B------:R-:W-:Y:S01]  /*0420*/  IMAD.HI R6, R7, -0x77777777, R6 ;  /* 0x8888888907067827 */ /* 0x000fe200078e0206 */
[----:B------:R-:W-:-:S04]  /*0430*/  SHF.R.U32.HI R9, RZ, 0x1f, R2 ;  /* 0x0000001fff097819 */ /* 0x000fc80000011602 */
[----:B------:R-:W-:Y:S02]  /*0440*/  LEA.HI.SX32 R9, R2, R9, 0x16 ;  /* 0x0000000902097211 */ /* 0x000fe400078fb2ff */
[----:B------:R-:W-:Y:S02]  /*0450*/  SHF.R.U32.HI R11, RZ, 0x1f, R6 ;  /* 0x0000001fff0b7819 */ /* 0x000fe40000011606 */
[----:B------:R-:W-:Y:S01]  /*0460*/  @!P1 IADD3 R10, R10, -R3, RZ ;  /* 0x800000030a0a9210 */ /* 0x000fe20007ffe0ff */
[----:B------:R-:W-:Y:S01]  /*0470*/  IMAD R2, R9, -0x780, R5 ;  /* 0xfffff88009027824 */ /* 0x000fe200078e0205 */
[----:B------:R-:W-:Y:S02]  /*0480*/  LEA.HI.SX32 R11, R6, R11, 0x16 ;  /* 0x0000000b060b7211 */ /* 0x000fe400078fb2ff */
[----:B------:R-:W-:Y:S02]  /*0490*/  ISETP.GE.U32.AND P0, PT, R10, R3, PT ;  /* 0x000000030a00720c */ /* 0x000fe40003f06070 */
[----:B------:R-:W-:Y:S01]  /*04a0*/  PRMT R6, R2, 0x9910, RZ ;  /* 0x0000991002067816 */ /* 0x000fe200000000ff */
[----:B------:R-:W-:Y:S01]  /*04b0*/  IMAD R4, R11, -0x780, R7 ;  /* 0xfffff8800b047824 */ /* 0x000fe200078e0207 */
[----:B------:R-:W-:-:S02]  /*04c0*/  @!P1 IADD3 R8, R8, 0x1, RZ ;  /* 0x0000000108089810 */ /* 0x000fc40007ffe0ff */
[----:B------:R-:W-:Y:S01]  /*04d0*/  ISETP.NE.AND P1, PT, RZ, c[0x0][0x194], PT ;  /* 0x00006500ff007a0c */ /* 0x000fe20003f25270 */
[----:B------:R-:W-:Y:S01]  /*04e0*/  IMAD.MOV.U32 R3, RZ, RZ, R6 ;  /* 0x000000ffff037224 */ /* 0x000fe200078e0006 */
[----:B------:R-:W-:Y:S02]  /*04f0*/  PRMT R5, R4, 0x9910, RZ ;  /* 0x0000991004057816 */ /* 0x000fe400000000ff */
[----:B------:R-:W-:Y:S01]  /*0500*/  LOP3.LUT R6, R0, c[0x0][0x194], RZ, 0x3c, !PT ;  /* 0x0000650000067a12 */ /* 0x000fe200078e3cff */
[----:B------:R-:W-:Y:S02]  /*0510*/  IMAD R3, R3, -0x7777, RZ ;  /* 0xffff888903037824 */ /* 0x000fe400078e02ff */
[----:B------:R-:W-:Y:S01]  /*0520*/  IMAD R5, R5, -0x7777, RZ ;  /* 0xffff888905057824 */ /* 0x000fe200078e02ff */
[----:B------:R-:W-:Y:S02]  /*0530*/  ISETP.GE.AND P2, PT, R6, RZ, PT ;  /* 0x000000ff0600720c */ /* 0x000fe40003f46270 */
[----:B------:R-:W-:-:S02]  /*0540*/  LEA.HI.SX32 R3, R3, R2, 0x10 ;  /* 0x0000000203037211 */ /* 0x000fc400078f82ff */
[----:B------:R-:W-:Y:S02]  /*0550*/  LEA.HI.SX32 R5, R5, R4, 0x10 ;  /* 0x0000000405057211 */ /* 0x000fe400078f82ff */
[C---:B------:R-:W-:Y:S02]  /*0560*/  LOP3.LUT R6, R3.reuse, 0xffff, RZ, 0xc0, !PT ;  /* 0x0000ffff03067812 */ /* 0x040fe400078ec0ff */
[----:B------:R-:W-:Y:S02]  /*0570*/  PRMT R9, R3, 0x9910, RZ ;  /* 0x0000991003097816 */ /* 0x000fe400000000ff */
[C---:B------:R-:W-:Y:S02]  /*0580*/  LOP3.LUT R7, R5.reuse, 0xffff, RZ, 0xc0, !PT ;  /* 0x0000ffff05077812 */ /* 0x040fe400078ec0ff */
[----:B------:R-:W-:Y:S02]  /*0590*/  PRMT R10, R5, 0x9910, RZ ;  /* 0x00009910050a7816 */ /* 0x000fe400000000ff */
[----:B------:R-:W-:Y:S01]  /*05a0*/  SHF.R.U32.HI R3, RZ, 0xf, R6 ;  /* 0x0000000fff037819 */ /* 0x000fe20000011606 */
[----:B------:R-:W-:Y:S01]  /*05b0*/  IMAD.MOV.U32 R6, RZ, RZ, R9 ;  /* 0x000000ffff067224 */ /* 0x000fe200078e0009 */
[----:B------:R-:W-:-:S02]  /*05c0*/  SHF.R.U32.HI R5, RZ, 0xf, R7 ;  /* 0x0000000fff057819 */ /* 0x000fc40000011607 */
[----:B------:R-:W-:Y:S02]  /*05d0*/  @P0 IADD3 R8, R8, 0x1, RZ ;  /* 0x0000000108080810 */ /* 0x000fe40007ffe0ff */
[----:B------:R-:W-:Y:S02]  /*05e0*/  LEA.HI.SX32 R5, R10, R5, 0x1b ;  /* 0x000000050a057211 */ /* 0x000fe400078fdaff */
[----:B------:R-:W-:Y:S02]  /*05f0*/  LEA.HI.SX32 R3, R6, R3, 0x1b ;  /* 0x0000000306037211 */ /* 0x000fe400078fdaff */
[----:B------:R-:W-:Y:S01]  /*0600*/  @!P2 IADD3 R8, -R8, RZ, RZ ;  /* 0x000000ff0808a210 */ /* 0x000fe20007ffe1ff */
[----:B------:R-:W-:Y:S01]  /*0610*/  CS2R R6, SRZ ;  /* 0x0000000000067805 */ /* 0x000fe2000001ff00 */
[----:B------:R-:W-:Y:S02]  /*0620*/  PRMT R5, R5, 0x9910, RZ ;  /* 0x0000991005057816 */ /* 0x000fe400000000ff */
[----:B------:R-:W-:-:S02]  /*0630*/  @!P1 LOP3.LUT R8, RZ, c[0x0][0x194], RZ, 0x33, !PT ;  /* 0x00006500ff089a12 */ /* 0x000fc400078e33ff */
[----:B------:R-:W-:Y:S02]  /*0640*/  PRMT R3, R3, 0x9910, RZ ;  /* 0x0000991003037816 */ /* 0x000fe400000000ff */
[----:B------:R-:W-:Y:S01]  /*0650*/  ISETP.GE.AND P0, PT, R0, c[0x0][0x1a0], PT ;  /* 0x0000680000007a0c */ /* 0x000fe20003f06270 */
[C---:B------:R-:W-:Y:S01]  /*0660*/  IMAD R15, R8.reuse, 0x20, R5 ;  /* 0x00000020080f7824 */ /* 0x040fe200078e0205 */
[----:B------:R-:W-:-:S03]  /*0670*/  LEA R13, R8, R3, 0x5 ;  /* 0x00000003080d7211 */ /* 0x000fc600078e28ff */
[----:B------:R-:W-:-:S04]  /*0680*/  IMAD.WIDE R18, R15, R14, c[0x0][0x170] ;  /* 0x00005c000f127625 */ /* 0x000fc800078e020e */
[----:B------:R-:W-:-:S04]  /*0690*/  IMAD.WIDE R16, R13, R14, c[0x0][0x170] ;  /* 0x00005c000d107625 */ /* 0x000fc800078e020e */
[----:B------:R0:W2:Y:S04]  /*06a0*/  @!P0 LDG.E.EL R26, [R18.64] ;  /* 0x00000006121a8981 */ /* 0x0000a8000c2e1900 */
[----:B------:R1:W3:Y:S01]  /*06b0*/  @!P0 LDG.E.EL R6, [R16.64] ;  /* 0x0000000610068981 */ /* 0x0002e2000c2e1900 */
[----:B------:R-:W-:Y:S01]  /*06c0*/  IMAD.MOV.U32 R3, RZ, RZ, 0x2 ;  /* 0x00000002ff037424 */ /* 0x000fe200078e00ff */
[----:B------:R-:W-:Y:S01]  /*06d0*/  MOV R5, RZ ;  /* 0x000000ff00057202 */ /* 0x000fe20000000f00 */
[----:B------:R-:W-:Y:S02]  /*06e0*/  IMAD.MOV.U32 R8, RZ, RZ, RZ ;  /* 0x000000ffff087224 */ /* 0x000fe400078e00ff */
[----:B------:R-:W-:Y:S01]  /*06f0*/  IMAD.WIDE R10, R0, R3, c[0x0][0x160] ;  /* 0x00005800000a7625 */ /* 0x000fe200078e0203 */
[----:B------:R-:W-:-:S03]  /*0700*/  PRMT R25, RZ, 0x7610, R25 ;  /* 0x00007610ff197816 */ /* 0x000fc60000000019 */
[-C--:B------:R-:W-:Y:S01]  /*0710*/  IMAD.WIDE R12, R13, R14.reuse, c[0x0][0x168] ;  /* 0x00005a000d0c7625 */ /* 0x080fe200078e020e */
[----:B------:R4:W5:Y:S03]  /*0720*/  @!P0 LDG.E.EL R8, [R10.64] ;  /* 0x000000060a088981 */ /* 0x000966000c2e1900 */
[----:B------:R-:W-:Y:S01]  /*0730*/  IMAD.WIDE R14, R15, R14, c[0x0][0x168] ;  /* 0x00005a000f0e7625 */ /* 0x000fe200078e020e */
[----:B------:R-:W-:Y:S01]  /*0740*/  PRMT R9, RZ, 0x7610, R9 ;  /* 0x00007610ff097816 */ /* 0x000fe20000000009 */
[----:B------:R5:W5:Y:S02]  /*0750*/  @!P0 LDG.E.EL R5, [R12.64] ;  /* 0x000000060c058981 */ /* 0x000b64000c2e1900 */
[CC--:B0-----:R-:W-:Y:S02]  /*0760*/  IMAD.WIDE R18, R4.reuse, R3.reuse, c[0x0][0x178] ;  /* 0x00005e0004127625 */ /* 0x0c1fe400078e0203 */
[----:B------:R-:W5:Y:S02]  /*0770*/  @!P0 LDG.E.EL R7, [R14.64] ;  /* 0x000000060e078981 */ /* 0x000f64000c2e1900 */
[-C--:B------:R-:W-:Y:S01]  /*0780*/  IMAD.WIDE R22, R4, R3.reuse, c[0x0][0x180] ;  /* 0x0000600004167625 */ /* 0x080fe200078e0203 */
[----:B------:R-:W-:Y:S01]  /*0790*/  PRMT R4, RZ, 0x7610, R4 ;  /* 0x00007610ff047816 */ /* 0x000fe20000000004 */
[----:B------:R-:W5:Y:S02]  /*07a0*/  @!P0 LDG.E.EL.U16 R24, [R18.64] ;  /* 0x0000000612188981 */ /* 0x000f64000c2e1500 */
[----:B-1----:R-:W-:-:S02]  /*07b0*/  IMAD.WIDE R16, R2, R3, c[0x0][0x178] ;  /* 0x00005e0002107625 */ /* 0x002fc400078e0203 */
[----:B------:R-:W5:Y:S02]  /*07c0*/  @!P0 LDG.E.EL.U16 R25, [R22.64] ;  /* 0x0000000616198981 */ /* 0x000f64000c2e1500 */
[----:B------:R-:W-:Y:S02]  /*07d0*/  IMAD.WIDE R20, R2, R3, c[0x0][0x180] ;  /* 0x0000600002147625 */ /* 0x000fe400078e0203 */
[----:B------:R-:W5:Y:S04]  /*07e0*/  @!P0 LDG.E.EL.U16 R9, [R16.64] ;  /* 0x0000000610098981 */ /* 0x000f68000c2e1500 */
[----:B------:R-:W5:Y:S01]  /*07f0*/  @!P0 LDG.E.EL.U16 R4, [R20.64] ;  /* 0x0000000614048981 */ /* 0x000f62000c2e1500 */
[----:B------:R-:W-:-:S04]  /*0800*/  UIMAD UR4, UR4, UR5, URZ ;  /* 0x00000005040472a4 */ /* 0x000fc8000f8e023f */
[----:B------:R-:W-:-:S06]  /*0810*/  UIMAD UR4, UR4, 0x3c, URZ ;  /* 0x0000003c040478a4 */ /* 0x000fcc000f8e023f */
[----:B------:R-:W-:-:S04]  /*0820*/  I2FP.F32.S32 R2, UR4 ;  /* 0x0000000400027c45 */ /* 0x000fc80008201400 */
[----:B------:R-:W-:-:S04]  /*0830*/  FSETP.GEU.AND P1, PT, R2, RZ, PT ;  /* 0x000000ff0200720b */ /* 0x000fc80003f2e000 */
[----:B------:R-:W-:-:S04]  /*0840*/  FSEL R2, R2, RZ, P1 ;  /* 0x000000ff02027208 */ /* 0x000fc80000800000 */
[C---:B------:R-:W-:Y:S02]  /*0850*/  FSETP.GT.AND P1, PT, |R2|.reuse, 8.50705917302346158658e+37, PT ;  /* 0x7e8000000200780b */ /* 0x040fe40003f24200 */
[----:B------:R-:W-:-:S11]  /*0860*/  FSETP.GEU.AND P2, PT, |R2|, 1.175494350822287508e-38, PT ;  /* 0x008000000200780b */ /* 0x000fd60003f4e200 */
[----:B------:R-:W-:-:S04]  /*0870*/  @P1 FMUL R2, R2, 0.25 ;  /* 0x3e80000002021820 */ /* 0x000fc80000400000 */
[----:B------:R-:W-:-:S04]  /*0880*/  @!P2 FMUL R2, R2, 16777216 ;  /* 0x4b8000000202a820 */ /* 0x000fc80000400000 */
[----:B----4-:R-:W0:Y:S01]  /*0890*/  MUFU.RCP R11, R2 ;  /* 0x00000002000b7308 */ /* 0x010e220000001000 */
[----:B--2---:R-:W-:Y:S01]  /*08a0*/  @P1 FMUL R26, R26, 0.25 ;  /* 0x3e8000001a1a1820 */ /* 0x004fe20000400000 */
[----:B---3--:R-:W-:-:S03]  /*08b0*/  @P1 FMUL R6, R6, 0.25 ;  /* 0x3e80000006061820 */ /* 0x008fc60000400000 */
[----:B------:R-:W-:Y:S01]  /*08c0*/  @!P2 FMUL R26, R26, 16777216 ;  /* 0x4b8000001a1aa820 */ /* 0x000fe20000400000 */
[----:B------:R-:W-:-:S03]  /*08d0*/  @!P2 FMUL R6, R6, 16777216 ;  /* 0x4b8000000606a820 */ /* 0x000fc60000400000 */
[C---:B0-----:R-:W-:Y:S01]  /*08e0*/  FFMA R10, R11.reuse, R26, 9.9999997473787516356e-06 ;  /* 0x3727c5ac0b0a7423 */ /* 0x041fe2000000001a */
[----:B------:R-:W-:-:S05]  /*08f0*/  FFMA R6, R11, R6, 9.9999997473787516356e-06 ;  /* 0x3727c5ac0b067423 */ /* 0x000fca0000000006 */
[----:B------:R-:W0:Y:S01]  /*0900*/  MUFU.RSQ R10, R10 ;  /* 0x0000000a000a7308 */ /* 0x000e220000001400 */
[----:B-----5:R-:W-:-:S07]  /*0910*/  HADD2.F32 R12, -RZ, R8.H1_H1 ;  /* 0x30000008ff0c7230 */ /* 0x020fce0000004100 */
[----:B------:R-:W1:Y:S01]  /*0920*/  MUFU.RSQ R6, R6 ;  /* 0x0000000600067308 */ /* 0x000e620000001400 */
[----:B------:R-:W-:Y:S01]  /*0930*/  HADD2.F32 R8, -RZ, R8.H0_H0 ;  /* 0x20000008ff087230 */ /* 0x000fe20000004100 */
[----:B------:R-:W-:Y:S01]  /*0940*/  FADD R7, R12, -R7 ;  /* 0x800000070c077221 */ /* 0x000fe20000000000 */
[----:B------:R-:W-:-:S03]  /*0950*/  HADD2.F32 R24, -RZ, R24.H0_H0 ;  /* 0x20000018ff187230 */ /* 0x000fc60000004100 */
[----:B------:R-:W-:Y:S01]  /*0960*/  FADD R5, R8, -R5 ;  /* 0x8000000508057221 */ /* 0x000fe20000000000 */
[----:B------:R-:W-:Y:S01]  /*0970*/  HADD2.F32 R25, -RZ, R25.H0_H0 ;  /* 0x20000019ff197230 */ /* 0x000fe20000004100 */
[----:B0-----:R-:W-:Y:S01]  /*0980*/  FMUL R7, R10, R7 ;  /* 0x000000070a077220 */ /* 0x001fe20000400000 */
[----:B------:R-:W-:Y:S02]  /*0990*/  HADD2.F32 R9, -RZ, R9.H0_H0 ;  /* 0x20000009ff097230 */ /* 0x000fe40000004100 */
[----:B------:R-:W-:Y:S01]  /*09a0*/  HADD2.F32 R4, -RZ, R4.H0_H0 ;  /* 0x20000004ff047230 */ /* 0x000fe20000004100 */
[----:B-1----:R-:W-:Y:S01]  /*09b0*/  FMUL R5, R6, R5 ;  /* 0x0000000506057220 */ /* 0x002fe20000400000 */
[----:B------:R-:W-:-:S03]  /*09c0*/  FFMA R7, R24, R7, R25 ;  /* 0x0000000718077223 */ /* 0x000fc60000000019 */
[----:B------:R-:W-:Y:S01]  /*09d0*/  FFMA R4, R9, R5, R4 ;  /* 0x0000000509047223 */ /* 0x000fe20000000004 */
[----:B------:R-:W-:-:S03]  /*09e0*/  FADD R5, RZ, -R7 ;  /* 0x80000007ff057221 */ /* 0x000fc60000000000 */
[----:B------:R-:W-:Y:S01]  /*09f0*/  FADD R2, RZ, -R4 ;  /* 0x80000004ff027221 */ /* 0x000fe20000000000 */
[----:B------:R-:W-:-:S03]  /*0a00*/  FMUL R6, R5, 1.4426950216293334961 ;  /* 0x3fb8aa3b05067820 */ /* 0x000fc60000400000 */
[----:B------:R-:W-:Y:S02]  /*0a10*/  FMUL R2, R2, 1.4426950216293334961 ;  /* 0x3fb8aa3b02027820 */ /* 0x000fe40000400000 */
[----:B------:R-:W-:-:S03]  /*0a20*/  FSETP.GEU.AND P2, PT, R6, -126, PT ;  /* 0xc2fc00000600780b */ /* 0x000fc60003f4e000 */
[----:B------:R-:W-:-:S10]  /*0a30*/  FSETP.GEU.AND P1, PT, R2, -126, PT ;  /* 0xc2fc00000200780b */ /* 0x000fd40003f2e000 */
[----:B------:R-:W-:-:S03]  /*0a40*/  @!P2 FMUL R6, R6, 0.5 ;  /* 0x3f0000000606a820 */ /* 0x000fc60000400000 */
[----:B------:R-:W-:Y:S01]  /*0a50*/  @!P1 FMUL R2, R2, 0.5 ;  /* 0x3f00000002029820 */ /* 0x000fe20000400000 */
[----:B------:R-:W0:Y:S08]  /*0a60*/  MUFU.EX2 R8, R6 ;  /* 0x0000000600087308 */ /* 0x000e300000000800 */
[----:B------:R-:W1:Y:S01]  /*0a70*/  MUFU.EX2 R5, R2 ;  /* 0x0000000200057308 */ /* 0x000e620000000800 */
[----:B0-----:R-:W-:-:S04]  /*0a80*/  @!P2 FMUL R8, R8, R8 ;  /* 0x000000080808a220 */ /* 0x001fc80000400000 */
[----:B------:R-:W-:Y:S01]  /*0a90*/  FADD R8, R8, 1 ;  /* 0x3f80000008087421 */ /* 0x000fe20000000000 */
[----:B-1----:R-:W-:-:S04]  /*0aa0*/  @!P1 FMUL R5, R5, R5 ;  /* 0x0000000505059220 */ /* 0x002fc80000400000 */
[----:B------:R-:W-:Y:S01]  /*0ab0*/  FADD R5, R5, 1 ;  /* 0x3f80000005057421 */ /* 0x000fe20000000000 */
[----:B------:R-:W-:-:S04]  /*0ac0*/  FSETP.GT.AND P2, PT, R8, 8.50705917302346158658e+37, PT ;  /* 0x7e8000000800780b */ /* 0x000fc80003f44000 */
[----:B------:R-:W-:-:S09]  /*0ad0*/  FSETP.GT.AND P1, PT, R5, 8.50705917302346158658e+37, PT ;  /* 0x7e8000000500780b */ /* 0x000fd20003f24000 */
[----:B------:R-:W-:-:S04]  /*0ae0*/  @P2 FMUL R8, R8, 0.25 ;  /* 0x3e80000008082820 */ /* 0x000fc80000400000 */
[----:B------:R-:W-:Y:S02]  /*0af0*/  @P1 FMUL R5, R5, 0.25 ;  /* 0x3e80000005051820 */ /* 0x000fe40000400000 */
[----:B------:R-:W0:Y:S01]  /*0b00*/  MUFU.RCP R8, R8 ;  /* 0x0000000800087308 */ /* 0x000e220000001000 */
[----:B------:R-:W-:-:S07]  /*0b10*/  MOV R2, 0x3e800000 ;  /* 0x3e80000000027802 */ /* 0x000fce0000000f00 */
[----:B------:R-:W1:Y:S01]  /*0b20*/  MUFU.RCP R5, R5 ;  /* 0x0000000500057308 */ /* 0x000e620000001000 */
[C---:B------:R-:W-:Y:S02]  /*0b30*/  FSEL R9, R2.reuse, 1, P2 ;  /* 0x3f80000002097808 */ /* 0x040fe40001000000 */
[----:B------:R-:W-:-:S03]  /*0b40*/  FSEL R2, R2, 1, P1 ;  /* 0x3f80000002027808 */ /* 0x000fc60000800000 */
[----:B0-----:R-:W-:-:S04]  /*0b50*/  FMUL R6, R8, R9 ;  /* 0x0000000908067220 */ /* 0x001fc80000400000 */
[----:B------:R-:W-:Y:S01]  /*0b60*/  FMUL R6, R7, R6 ;  /* 0x0000000607067220 */ /* 0x000fe20000400000 */
[----:B-1----:R-:W-:-:S04]  /*0b70*/  FMUL R9, R5, R2 ;  /* 0x0000000205097220 */ /* 0x002fc80000400000 */
[----:B------:R-:W-:Y:S01]  /*0b80*/  FMUL R9, R4, R9 ;  /* 0x0000000904097220 */ /* 0x000fe20000400000 */
[----:B------:R-:W-:-:S04]  /*0b90*/  IMAD.WIDE R2, R0, R3, c[0x0][0x188] ;  /* 0x0000620000027625 */ /* 0x000fc800078e0203 */
[----:B------:R-:W-:Y:S01]  /*0ba0*/  F2FP.F16.F32.PACK_AB R9, R6, R9 ;  /* 0x000000090609723e */ /* 0x000fe200000000ff */
[----:B------:R-:W-:Y:S06]  /*0bb0*/  @P0 EXIT ;  /* 0x000000000000094d */ /* 0x000fec0003800000 */
[----:B------:R-:W-:Y:S01]  /*0bc0*/  STG.E [R2.64], R9 ;  /* 0x0000000902007986 */ /* 0x000fe2000c101906 */
[----:B------:R-:W-:Y:S05]  /*0bd0*/  EXIT ;  /* 0x000000000000794d */ /* 0x000fea0003800000 */
.L_x_0:
[----:B------:R-:W-:-:S00]  /*0be0*/  BRA `(.L_x_0) ;  /* 0xfffffff000007947 */ /* 0x000fc0000383ffff */
[----:B------:R-:W-:-:S00]  /*0bf0*/  NOP ;  /* 0x0000000000007918 */ /* 0x000fc00000000000 */
        /* <DEDUP_REMOVED lines=8> */
.L_x_1:


//--------------------- .nv.global.init           --------------------------
	.section	.nv.global.init,"aw",@progbits
.nv.global.init:
	.type		_$_str,@object
	.size		_$_str,(.L_0 - _$_str)
_$_str:
        /*0000*/ 	.byte	0x5f, 0x5f, 0x43, 0x55, 0x44, 0x41, 0x5f, 0x46, 0x54, 0x5a, 0x00
.L_0:
